//
// Generated by NVIDIA NVVM Compiler
//
// Compiler Build ID: CL-36424714
// Cuda compilation tools, release 13.0, V13.0.88
// Based on NVVM 20.0.0
//

.version 9.0
.target sm_100
.address_size 64

	// .globl	_Z8mm_new_4PfS_S_i
// _ZZ8mm_new_4PfS_S_iE2sA has been demoted
// _ZZ8mm_new_4PfS_S_iE2sB has been demoted

.visible .entry _Z8mm_new_4PfS_S_i(
	.param .u64 .ptr .align 1 _Z8mm_new_4PfS_S_i_param_0,
	.param .u64 .ptr .align 1 _Z8mm_new_4PfS_S_i_param_1,
	.param .u64 .ptr .align 1 _Z8mm_new_4PfS_S_i_param_2,
	.param .u32 _Z8mm_new_4PfS_S_i_param_3
)
{
	.local .align 16 .b8 	__local_depot0[64];
	.reg .b64 	%SP;
	.reg .b64 	%SPL;
	.reg .pred 	%p<5>;
	.reg .b16 	%rs<7>;
	.reg .b32 	%r<86>;
	.reg .b32 	%f<491>;
	.reg .b64 	%rd<50>;
	// demoted variable
	.shared .align 4 .b8 _ZZ8mm_new_4PfS_S_iE2sA[8192];
	// demoted variable
	.shared .align 4 .b8 _ZZ8mm_new_4PfS_S_iE2sB[8192];
	mov.u64 	%SPL, __local_depot0;
	ld.param.u64 	%rd10, [_Z8mm_new_4PfS_S_i_param_0];
	ld.param.u64 	%rd11, [_Z8mm_new_4PfS_S_i_param_1];
	ld.param.u64 	%rd12, [_Z8mm_new_4PfS_S_i_param_2];
	ld.param.u32 	%r14, [_Z8mm_new_4PfS_S_i_param_3];
	cvta.to.global.u64 	%rd13, %rd12;
	cvta.to.global.u64 	%rd14, %rd11;
	cvta.to.global.u64 	%rd15, %rd10;
	add.u64 	%rd1, %SPL, 0;
	add.u64 	%rd2, %SPL, 32;
	mov.u32 	%r15, %ctaid.x;
	mov.u32 	%r16, %ctaid.y;
	mov.u32 	%r17, %tid.x;
	shl.b32 	%r18, %r16, 7;
	shr.u32 	%r19, %r17, 1;
	shl.b32 	%r20, %r17, 2;
	and.b32  	%r21, %r20, 4;
	shr.u32 	%r22, %r17, 5;
	and.b32  	%r23, %r20, 124;
	mad.lo.s32 	%r24, %r14, %r19, %r21;
	mad.lo.s32 	%r25, %r14, %r22, %r23;
	mul.lo.s32 	%r26, %r15, %r14;
	shl.b32 	%r27, %r26, 7;
	mul.wide.s32 	%rd18, %r27, 4;
	add.s64 	%rd48, %rd15, %rd18;
	mul.wide.u32 	%rd19, %r18, 4;
	add.s64 	%rd49, %rd14, %rd19;
	add.s32 	%r28, %r27, %r18;
	mul.wide.s32 	%rd20, %r28, 4;
	add.s64 	%rd5, %rd13, %rd20;
	mul.wide.s32 	%rd21, %r24, 4;
	add.s64 	%rd22, %rd48, %rd21;
	ld.global.v4.f32 	{%f258, %f259, %f260, %f261}, [%rd22];
	st.local.v4.f32 	[%rd1], {%f258, %f259, %f260, %f261};
	mul.wide.s32 	%rd23, %r25, 4;
	add.s64 	%rd24, %rd49, %rd23;
	ld.global.v4.f32 	{%f262, %f263, %f264, %f265}, [%rd24];
	st.local.v4.f32 	[%rd2], {%f262, %f263, %f264, %f265};
	shr.s32 	%r29, %r14, 31;
	shr.u32 	%r30, %r29, 29;
	add.s32 	%r31, %r14, %r30;
	shr.s32 	%r1, %r31, 3;
	setp.lt.s32 	%p1, %r14, 8;
	mov.f32 	%f363, 0f00000000;
	mov.f32 	%f364, %f363;
	mov.f32 	%f365, %f363;
	mov.f32 	%f366, %f363;
	mov.f32 	%f367, %f363;
	mov.f32 	%f368, %f363;
	mov.f32 	%f369, %f363;
	mov.f32 	%f370, %f363;
	mov.f32 	%f371, %f363;
	mov.f32 	%f372, %f363;
	mov.f32 	%f373, %f363;
	mov.f32 	%f374, %f363;
	mov.f32 	%f375, %f363;
	mov.f32 	%f376, %f363;
	mov.f32 	%f377, %f363;
	mov.f32 	%f378, %f363;
	mov.f32 	%f379, %f363;
	mov.f32 	%f380, %f363;
	mov.f32 	%f381, %f363;
	mov.f32 	%f382, %f363;
	mov.f32 	%f383, %f363;
	mov.f32 	%f384, %f363;
	mov.f32 	%f385, %f363;
	mov.f32 	%f386, %f363;
	mov.f32 	%f387, %f363;
	mov.f32 	%f388, %f363;
	mov.f32 	%f389, %f363;
	mov.f32 	%f390, %f363;
	mov.f32 	%f391, %f363;
	mov.f32 	%f392, %f363;
	mov.f32 	%f393, %f363;
	mov.f32 	%f394, %f363;
	mov.f32 	%f395, %f363;
	mov.f32 	%f396, %f363;
	mov.f32 	%f397, %f363;
	mov.f32 	%f398, %f363;
	mov.f32 	%f399, %f363;
	mov.f32 	%f400, %f363;
	mov.f32 	%f401, %f363;
	mov.f32 	%f402, %f363;
	mov.f32 	%f403, %f363;
	mov.f32 	%f404, %f363;
	mov.f32 	%f405, %f363;
	mov.f32 	%f406, %f363;
	mov.f32 	%f407, %f363;
	mov.f32 	%f408, %f363;
	mov.f32 	%f409, %f363;
	mov.f32 	%f410, %f363;
	mov.f32 	%f411, %f363;
	mov.f32 	%f412, %f363;
	mov.f32 	%f413, %f363;
	mov.f32 	%f414, %f363;
	mov.f32 	%f415, %f363;
	mov.f32 	%f416, %f363;
	mov.f32 	%f417, %f363;
	mov.f32 	%f418, %f363;
	mov.f32 	%f419, %f363;
	mov.f32 	%f420, %f363;
	mov.f32 	%f421, %f363;
	mov.f32 	%f422, %f363;
	mov.f32 	%f423, %f363;
	mov.f32 	%f424, %f363;
	mov.f32 	%f425, %f363;
	mov.f32 	%f426, %f363;
	@%p1 bra 	$L__BB0_7;
	mov.b32 	%r81, 0;
	mov.f32 	%f363, 0f00000000;
	mov.u32 	%r82, %r81;
$L__BB0_2:
	ld.param.u32 	%r78, [_Z8mm_new_4PfS_S_i_param_3];
	shl.b32 	%r33, %r78, 3;
	mul.wide.s32 	%rd25, %r33, 4;
	add.s64 	%rd49, %rd49, %rd25;
	mul.wide.u32 	%rd26, %r82, 16;
	add.s64 	%rd27, %rd1, %rd26;
	shl.b32 	%r34, %r82, 12;
	mov.u32 	%r35, _ZZ8mm_new_4PfS_S_iE2sA;
	add.s32 	%r36, %r35, %r34;
	mov.u32 	%r37, %tid.x;
	shl.b32 	%r38, %r37, 4;
	add.s32 	%r39, %r36, %r38;
	ld.local.v4.f32 	{%f267, %f268, %f269, %f270}, [%rd27];
	st.shared.v4.f32 	[%r39], {%f267, %f268, %f269, %f270};
	add.s64 	%rd28, %rd2, %rd26;
	mov.u32 	%r40, _ZZ8mm_new_4PfS_S_iE2sB;
	add.s32 	%r41, %r40, %r34;
	add.s32 	%r42, %r41, %r38;
	ld.local.v4.f32 	{%f271, %f272, %f273, %f274}, [%rd28];
	st.shared.v4.f32 	[%r42], {%f271, %f272, %f273, %f274};
	add.s32 	%r43, %r1, -1;
	setp.ge.s32 	%p2, %r81, %r43;
	@%p2 bra 	$L__BB0_4;
	ld.param.u32 	%r79, [_Z8mm_new_4PfS_S_i_param_3];
	mov.u32 	%r44, %tid.x;
	shr.u32 	%r45, %r44, 5;
	shl.b32 	%r46, %r44, 2;
	and.b32  	%r47, %r46, 124;
	mad.lo.s32 	%r48, %r79, %r45, %r47;
	shr.u32 	%r49, %r44, 1;
	and.b32  	%r50, %r46, 4;
	mad.lo.s32 	%r51, %r79, %r49, %r50;
	mul.wide.u32 	%rd29, %r82, 16;
	xor.b64  	%rd30, %rd29, 16;
	add.s64 	%rd31, %rd1, %rd30;
	mul.wide.s32 	%rd32, %r51, 4;
	add.s64 	%rd33, %rd48, %rd32;
	ld.global.v4.f32 	{%f275, %f276, %f277, %f278}, [%rd33+32];
	st.local.v4.f32 	[%rd31], {%f275, %f276, %f277, %f278};
	add.s64 	%rd34, %rd2, %rd30;
	mul.wide.s32 	%rd35, %r48, 4;
	add.s64 	%rd36, %rd49, %rd35;
	ld.global.v4.f32 	{%f279, %f280, %f281, %f282}, [%rd36];
	st.local.v4.f32 	[%rd34], {%f279, %f280, %f281, %f282};
$L__BB0_4:
	bar.sync 	0;
	shl.b32 	%r53, %r82, 12;
	mov.u32 	%r54, %tid.x;
	shl.b32 	%r55, %r54, 4;
	and.b32  	%r56, %r55, 15360;
	cvt.u16.u32 	%rs1, %r54;
	shr.u16 	%rs2, %rs1, 3;
	and.b16  	%rs3, %rs2, 3;
	mul.wide.u16 	%r57, %rs3, 128;
	or.b32  	%r58, %r56, %r57;
	mov.u32 	%r59, _ZZ8mm_new_4PfS_S_iE2sA;
	add.s32 	%r60, %r58, %r59;
	add.s32 	%r61, %r60, %r53;
	add.s32 	%r84, %r61, 512;
	shr.u16 	%rs4, %rs1, 5;
	and.b16  	%rs5, %rs4, 1;
	mul.wide.u16 	%r62, %rs5, 256;
	and.b16  	%rs6, %rs1, 7;
	mul.wide.u16 	%r63, %rs6, 16;
	or.b32  	%r64, %r62, %r63;
	mov.u32 	%r65, _ZZ8mm_new_4PfS_S_iE2sB;
	add.s32 	%r66, %r64, %r65;
	add.s32 	%r67, %r66, %r53;
	add.s32 	%r83, %r67, 128;
	mov.b32 	%r85, 0;
$L__BB0_5:
	ld.shared.f32 	%f283, [%r84+-512];
	ld.shared.f32 	%f284, [%r84];
	ld.shared.f32 	%f285, [%r84+-480];
	ld.shared.f32 	%f286, [%r84+32];
	ld.shared.f32 	%f287, [%r84+-448];
	ld.shared.f32 	%f288, [%r84+64];
	ld.shared.f32 	%f289, [%r84+-416];
	ld.shared.f32 	%f290, [%r84+96];
	ld.shared.f32 	%f291, [%r83+-128];
	ld.shared.f32 	%f292, [%r83];
	ld.shared.f32 	%f293, [%r83+-124];
	ld.shared.f32 	%f294, [%r83+4];
	ld.shared.f32 	%f295, [%r83+-120];
	ld.shared.f32 	%f296, [%r83+8];
	ld.shared.f32 	%f297, [%r83+-116];
	ld.shared.f32 	%f298, [%r83+12];
	fma.rn.f32 	%f426, %f283, %f291, %f426;
	fma.rn.f32 	%f425, %f283, %f293, %f425;
	fma.rn.f32 	%f424, %f283, %f295, %f424;
	fma.rn.f32 	%f423, %f283, %f297, %f423;
	fma.rn.f32 	%f422, %f283, %f292, %f422;
	fma.rn.f32 	%f421, %f283, %f294, %f421;
	fma.rn.f32 	%f420, %f283, %f296, %f420;
	fma.rn.f32 	%f419, %f283, %f298, %f419;
	fma.rn.f32 	%f418, %f285, %f291, %f418;
	fma.rn.f32 	%f417, %f285, %f293, %f417;
	fma.rn.f32 	%f416, %f285, %f295, %f416;
	fma.rn.f32 	%f415, %f285, %f297, %f415;
	fma.rn.f32 	%f414, %f285, %f292, %f414;
	fma.rn.f32 	%f413, %f285, %f294, %f413;
	fma.rn.f32 	%f412, %f285, %f296, %f412;
	fma.rn.f32 	%f411, %f285, %f298, %f411;
	fma.rn.f32 	%f410, %f287, %f291, %f410;
	fma.rn.f32 	%f409, %f287, %f293, %f409;
	fma.rn.f32 	%f408, %f287, %f295, %f408;
	fma.rn.f32 	%f407, %f287, %f297, %f407;
	fma.rn.f32 	%f406, %f287, %f292, %f406;
	fma.rn.f32 	%f405, %f287, %f294, %f405;
	fma.rn.f32 	%f404, %f287, %f296, %f404;
	fma.rn.f32 	%f403, %f287, %f298, %f403;
	fma.rn.f32 	%f402, %f289, %f291, %f402;
	fma.rn.f32 	%f401, %f289, %f293, %f401;
	fma.rn.f32 	%f400, %f289, %f295, %f400;
	fma.rn.f32 	%f399, %f289, %f297, %f399;
	fma.rn.f32 	%f398, %f289, %f292, %f398;
	fma.rn.f32 	%f397, %f289, %f294, %f397;
	fma.rn.f32 	%f396, %f289, %f296, %f396;
	fma.rn.f32 	%f395, %f289, %f298, %f395;
	fma.rn.f32 	%f394, %f284, %f291, %f394;
	fma.rn.f32 	%f393, %f284, %f293, %f393;
	fma.rn.f32 	%f392, %f284, %f295, %f392;
	fma.rn.f32 	%f391, %f284, %f297, %f391;
	fma.rn.f32 	%f390, %f284, %f292, %f390;
	fma.rn.f32 	%f389, %f284, %f294, %f389;
	fma.rn.f32 	%f388, %f284, %f296, %f388;
	fma.rn.f32 	%f387, %f284, %f298, %f387;
	fma.rn.f32 	%f386, %f286, %f291, %f386;
	fma.rn.f32 	%f385, %f286, %f293, %f385;
	fma.rn.f32 	%f384, %f286, %f295, %f384;
	fma.rn.f32 	%f383, %f286, %f297, %f383;
	fma.rn.f32 	%f382, %f286, %f292, %f382;
	fma.rn.f32 	%f381, %f286, %f294, %f381;
	fma.rn.f32 	%f380, %f286, %f296, %f380;
	fma.rn.f32 	%f379, %f286, %f298, %f379;
	fma.rn.f32 	%f378, %f288, %f291, %f378;
	fma.rn.f32 	%f377, %f288, %f293, %f377;
	fma.rn.f32 	%f376, %f288, %f295, %f376;
	fma.rn.f32 	%f375, %f288, %f297, %f375;
	fma.rn.f32 	%f374, %f288, %f292, %f374;
	fma.rn.f32 	%f373, %f288, %f294, %f373;
	fma.rn.f32 	%f372, %f288, %f296, %f372;
	fma.rn.f32 	%f371, %f288, %f298, %f371;
	fma.rn.f32 	%f370, %f290, %f291, %f370;
	fma.rn.f32 	%f369, %f290, %f293, %f369;
	fma.rn.f32 	%f368, %f290, %f295, %f368;
	fma.rn.f32 	%f367, %f290, %f297, %f367;
	fma.rn.f32 	%f366, %f290, %f292, %f366;
	fma.rn.f32 	%f365, %f290, %f294, %f365;
	fma.rn.f32 	%f364, %f290, %f296, %f364;
	fma.rn.f32 	%f363, %f290, %f298, %f363;
	add.s32 	%r85, %r85, 1;
	add.s32 	%r84, %r84, 4;
	add.s32 	%r83, %r83, 512;
	setp.ne.s32 	%p3, %r85, 8;
	@%p3 bra 	$L__BB0_5;
	xor.b32  	%r82, %r82, 1;
	add.s32 	%r81, %r81, 1;
	setp.ne.s32 	%p4, %r81, %r1;
	add.s64 	%rd48, %rd48, 32;
	@%p4 bra 	$L__BB0_2;
$L__BB0_7:
	ld.param.u32 	%r80, [_Z8mm_new_4PfS_S_i_param_3];
	mov.u32 	%r68, %tid.x;
	shr.u32 	%r69, %r68, 1;
	and.b32  	%r70, %r69, 492;
	shl.b32 	%r71, %r68, 1;
	and.b32  	%r72, %r71, 64;
	shl.b32 	%r73, %r68, 2;
	and.b32  	%r74, %r73, 28;
	or.b32  	%r75, %r72, %r74;
	mad.lo.s32 	%r76, %r80, %r70, %r75;
	mul.wide.s32 	%rd37, %r76, 4;
	add.s64 	%rd38, %rd5, %rd37;
	st.global.v4.f32 	[%rd38], {%f426, %f425, %f424, %f423};
	st.global.v4.f32 	[%rd38+128], {%f422, %f421, %f420, %f419};
	shl.b32 	%r77, %r80, 4;
	mul.wide.s32 	%rd39, %r77, 4;
	add.s64 	%rd40, %rd38, %rd39;
	st.global.v4.f32 	[%rd40], {%f394, %f393, %f392, %f391};
	st.global.v4.f32 	[%rd40+128], {%f390, %f389, %f388, %f387};
	mul.wide.s32 	%rd41, %r80, 4;
	add.s64 	%rd42, %rd38, %rd41;
	st.global.v4.f32 	[%rd42], {%f418, %f417, %f416, %f415};
	st.global.v4.f32 	[%rd42+128], {%f414, %f413, %f412, %f411};
	add.s64 	%rd43, %rd40, %rd41;
	st.global.v4.f32 	[%rd43], {%f386, %f385, %f384, %f383};
	st.global.v4.f32 	[%rd43+128], {%f382, %f381, %f380, %f379};
	add.s64 	%rd44, %rd42, %rd41;
	st.global.v4.f32 	[%rd44], {%f410, %f409, %f408, %f407};
	st.global.v4.f32 	[%rd44+128], {%f406, %f405, %f404, %f403};
	add.s64 	%rd45, %rd43, %rd41;
	st.global.v4.f32 	[%rd45], {%f378, %f377, %f376, %f375};
	st.global.v4.f32 	[%rd45+128], {%f374, %f373, %f372, %f371};
	add.s64 	%rd46, %rd44, %rd41;
	st.global.v4.f32 	[%rd46], {%f402, %f401, %f400, %f399};
	st.global.v4.f32 	[%rd46+128], {%f398, %f397, %f396, %f395};
	add.s64 	%rd47, %rd45, %rd41;
	st.global.v4.f32 	[%rd47], {%f370, %f369, %f368, %f367};
	st.global.v4.f32 	[%rd47+128], {%f366, %f365, %f364, %f363};
	ret;

}


// ===== COMPILED SASS (sm_100) =====

	.target	sm_100

	.elftype	@"ET_EXEC"


//--------------------- .note.nv.tkinfo           --------------------------
	.section	.note.nv.tkinfo,"",@"SHT_NOTE"
	.sectionflags	@"SHF_NOTE_NV_TKINFO"
	.tkinfo
        /*0018*/ 	.word	0x00000002
        /*0030*/ 	.string	""
        /*0030*/ 	.string	"ptxas"
        /*0030*/ 	.string	"Cuda compilation tools, release 13.0, V13.0.88"
        /*0030*/ 	.string	"Build cuda_13.0.r13.0/compiler.36424714_0"
        /*0030*/ 	.string	"-arch sm_100 -m 64 "



//--------------------- .note.nv.cuinfo           --------------------------
	.section	.note.nv.cuinfo,"",@"SHT_NOTE"
	.sectionflags	@"SHF_NOTE_NV_CUINFO"
        /*0018*/ 	.short	0x0002
        /*001a*/ 	.short	0x0064
        /*001c*/ 	.short	0x0082
	.zero		2


//--------------------- .nv.info                  --------------------------
	.section	.nv.info,"",@"SHT_CUDA_INFO"
	.align	4


	//----- nvinfo : EIATTR_REGCOUNT
	.align		4
        /*0000*/ 	.byte	0x04, 0x2f
        /*0002*/ 	.short	(.L_1 - .L_0)
	.align		4
.L_0:
        /*0004*/ 	.word	index@(_Z8mm_new_4PfS_S_i)
        /*0008*/ 	.word	0x0000005b


	//----- nvinfo : EIATTR_FRAME_SIZE
	.align		4
.L_1:
        /*000c*/ 	.byte	0x04, 0x11
        /*000e*/ 	.short	(.L_3 - .L_2)
	.align		4
.L_2:
        /*0010*/ 	.word	index@(_Z8mm_new_4PfS_S_i)
        /*0014*/ 	.word	0x00000040


	//----- nvinfo : EIATTR_MIN_STACK_SIZE
	.align		4
.L_3:
        /*0018*/ 	.byte	0x04, 0x12
        /*001a*/ 	.short	(.L_5 - .L_4)
	.align		4
.L_4:
        /*001c*/ 	.word	index@(_Z8mm_new_4PfS_S_i)
        /*0020*/ 	.word	0x00000040
.L_5:


//--------------------- .nv.compat                --------------------------
	.section	.nv.compat,"",@"SHT_CUDA_COMPAT_INFO"
	.align	4
        /*0000*/ 	.byte	0x02, 0x09, 0x00, 0x00, 0x02, 0x02, 0x01, 0x00, 0x02, 0x05, 0x05, 0x00, 0x03, 0x07, 0x01, 0x01
        /*0010*/ 	.byte	0x02, 0x03, 0x00, 0x00, 0x02, 0x06, 0x01, 0x00, 0x04, 0x0b, 0x08, 0x00, 0x09, 0x00, 0x00, 0x00
        /*0020*/ 	.byte	0x00, 0x00, 0x00, 0x00


//--------------------- .nv.info._Z8mm_new_4PfS_S_i --------------------------
	.section	.nv.info._Z8mm_new_4PfS_S_i,"",@"SHT_CUDA_INFO"
	.sectionflags	@""
	.align	4


	//----- nvinfo : EIATTR_CUDA_API_VERSION
	.align		4
        /*0000*/ 	.byte	0x04, 0x37
        /*0002*/ 	.short	(.L_7 - .L_6)
.L_6:
        /*0004*/ 	.word	0x00000082


	//----- nvinfo : EIATTR_KPARAM_INFO
	.align		4
.L_7:
        /*0008*/ 	.byte	0x04, 0x17
        /*000a*/ 	.short	(.L_9 - .L_8)
.L_8:
        /*000c*/ 	.word	0x00000000
        /*0010*/ 	.short	0x0003
        /*0012*/ 	.short	0x0018
        /*0014*/ 	.byte	0x00, 0xf0, 0x11, 0x00


	//----- nvinfo : EIATTR_KPARAM_INFO
	.align		4
.L_9:
        /*0018*/ 	.byte	0x04, 0x17
        /*001a*/ 	.short	(.L_11 - .L_10)
.L_10:
        /*001c*/ 	.word	0x00000000
        /*0020*/ 	.short	0x0002
        /*0022*/ 	.short	0x0010
        /*0024*/ 	.byte	0x00, 0xf5, 0x21, 0x00


	//----- nvinfo : EIATTR_KPARAM_INFO
	.align		4
.L_11:
        /*0028*/ 	.byte	0x04, 0x17
        /*002a*/ 	.short	(.L_13 - .L_12)
.L_12:
        /*002c*/ 	.word	0x00000000
        /*0030*/ 	.short	0x0001
        /*0032*/ 	.short	0x0008
        /*0034*/ 	.byte	0x00, 0xf5, 0x21, 0x00


	//----- nvinfo : EIATTR_KPARAM_INFO
	.align		4
.L_13:
        /*0038*/ 	.byte	0x04, 0x17
        /*003a*/ 	.short	(.L_15 - .L_14)
.L_14:
        /*003c*/ 	.word	0x00000000
        /*0040*/ 	.short	0x0000
        /*0042*/ 	.short	0x0000
        /*0044*/ 	.byte	0x00, 0xf5, 0x21, 0x00


	//----- nvinfo : EIATTR_SPARSE_MMA_MASK
	.align		4
.L_15:
        /*0048*/ 	.byte	0x03, 0x50
        /*004a*/ 	.short	0x0000


	//----- nvinfo : EIATTR_MAXREG_COUNT
	.align		4
        /*004c*/ 	.byte	0x03, 0x1b
        /*004e*/ 	.short	0x00ff


	//----- nvinfo : EIATTR_NUM_BARRIERS
	.align		4
        /*0050*/ 	.byte	0x02, 0x4c
        /*0052*/ 	.byte	0x01
	.zero		1


	//----- nvinfo : EIATTR_MERCURY_ISA_VERSION
	.align		4
        /*0054*/ 	.byte	0x03, 0x5f
        /*0056*/ 	.short	0x0101


	//----- nvinfo : EIATTR_VRC_CTA_INIT_COUNT
	.align		4
        /*0058*/ 	.byte	0x02, 0x4a
	.zero		1
	.zero		1


	//----- nvinfo : EIATTR_EXIT_INSTR_OFFSETS
	.align		4
        /*005c*/ 	.byte	0x04, 0x1c
        /*005e*/ 	.short	(.L_17 - .L_16)


	//   ....[0]....
.L_16:
        /*0060*/ 	.word	0x00001070


	//----- nvinfo : EIATTR_CBANK_PARAM_SIZE
	.align		4
.L_17:
        /*0064*/ 	.byte	0x03, 0x19
        /*0066*/ 	.short	0x001c


	//----- nvinfo : EIATTR_PARAM_CBANK
	.align		4
        /*0068*/ 	.byte	0x04, 0x0a
        /*006a*/ 	.short	(.L_19 - .L_18)
	.align		4
.L_18:
        /*006c*/ 	.word	index@(.nv.constant0._Z8mm_new_4PfS_S_i)
        /*0070*/ 	.short	0x0380
        /*0072*/ 	.short	0x001c


	//----- nvinfo : EIATTR_SW_WAR
	.align		4
.L_19:
        /*0074*/ 	.byte	0x04, 0x36
        /*0076*/ 	.short	(.L_21 - .L_20)
.L_20:
        /*0078*/ 	.word	0x00000008
.L_21:


//--------------------- .nv.callgraph             --------------------------
	.section	.nv.callgraph,"",@"SHT_CUDA_CALLGRAPH"
	.align	4
	.sectionentsize	8
	.align		4
        /*0000*/ 	.word	0x00000000
	.align		4
        /*0004*/ 	.word	0xffffffff
	.align		4
        /*0008*/ 	.word	0x00000000
	.align		4
        /*000c*/ 	.word	0xfffffffe
	.align		4
        /*0010*/ 	.word	0x00000000
	.align		4
        /*0014*/ 	.word	0xfffffffd
	.align		4
        /*0018*/ 	.word	0x00000000
	.align		4
        /*001c*/ 	.word	0xfffffffc


//--------------------- .text._Z8mm_new_4PfS_S_i  --------------------------
	.section	.text._Z8mm_new_4PfS_S_i,"ax",@progbits
	.align	128
        .global         _Z8mm_new_4PfS_S_i
        .type           _Z8mm_new_4PfS_S_i,@function
        .size           _Z8mm_new_4PfS_S_i,(.L_x_4 - _Z8mm_new_4PfS_S_i)
        .other          _Z8mm_new_4PfS_S_i,@"STO_CUDA_ENTRY STV_DEFAULT"
_Z8mm_new_4PfS_S_i:
.text._Z8mm_new_4PfS_S_i:
[----:B------:R-:W0:Y:S01]  /*0000*/  LDC R1, c[0x0][0x37c] ;  /* 0x0000df00ff017b82 */ /* 0x000e220000000800 */
[----:B------:R-:W1:Y:S07]  /*0010*/  S2R R0, SR_TID.X ;  /* 0x0000000000007919 */ /* 0x000e6e0000002100 */
[----:B------:R-:W2:Y:S01]  /*0020*/  S2UR UR8, SR_CTAID.X ;  /* 0x00000000000879c3 */ /* 0x000ea20000002500 */
[----:B------:R-:W2:Y:S01]  /*0030*/  LDCU UR16, c[0x0][0x398] ;  /* 0x00007300ff1077ac */ /* 0x000ea20008000800 */
[----:B------:R-:W-:Y:S01]  /*0040*/  HFMA2 R13, -RZ, RZ, 0, 2.384185791015625e-07 ;  /* 0x00000004ff0d7431 */ /* 0x000fe200000001ff */
[----:B------:R-:W-:Y:S01]  /*0050*/  MOV R16, 0x4 ;  /* 0x0000000400107802 */ /* 0x000fe20000000f00 */
[----:B------:R-:W3:Y:S01]  /*0060*/  LDCU.128 UR4, c[0x0][0x380] ;  /* 0x00007000ff0477ac */ /* 0x000ee20008000c00 */
[----:B0-----:R-:W-:-:S03]  /*0070*/  IADD3 R1, PT, PT, R1, -0x40, RZ ;  /* 0xffffffc001017810 */ /* 0x001fc60007ffe0ff */
[----:B------:R-:W0:Y:S01]  /*0080*/  S2UR UR10, SR_CTAID.Y ;  /* 0x00000000000a79c3 */ /* 0x000e220000002600 */
[----:B------:R-:W4:Y:S01]  /*0090*/  LDCU.64 UR18, c[0x0][0x358] ;  /* 0x00006b00ff1277ac */ /* 0x000f220008000a00 */
[----:B--2---:R-:W-:-:S04]  /*00a0*/  UIMAD UR8, UR8, UR16, URZ ;  /* 0x00000010080872a4 */ /* 0x004fc8000f8e02ff */
[----:B------:R-:W-:Y:S01]  /*00b0*/  USHF.L.U32 UR11, UR8, 0x7, URZ ;  /* 0x00000007080b7899 */ /* 0x000fe200080006ff */
[----:B-1----:R-:W-:Y:S01]  /*00c0*/  SHF.L.U32 R3, R0, 0x2, RZ ;  /* 0x0000000200037819 */ /* 0x002fe200000006ff */
[----:B0-----:R-:W-:Y:S01]  /*00d0*/  USHF.L.U32 UR10, UR10, 0x7, URZ ;  /* 0x000000070a0a7899 */ /* 0x001fe200080006ff */
[--C-:B------:R-:W-:Y:S01]  /*00e0*/  SHF.R.U32.HI R2, RZ, 0x1, R0.reuse ;  /* 0x00000001ff027819 */ /* 0x100fe20000011600 */
[----:B---3--:R-:W-:Y:S01]  /*00f0*/  UIMAD.WIDE UR4, UR11, 0x4, UR4 ;  /* 0x000000040b0478a5 */ /* 0x008fe2000f8e0204 */
[C---:B------:R-:W-:Y:S01]  /*0100*/  LOP3.LUT R5, R3.reuse, 0x4, RZ, 0xc0, !PT ;  /* 0x0000000403057812 */ /* 0x040fe200078ec0ff */
[----:B------:R-:W-:Y:S01]  /*0110*/  UIMAD.WIDE.U32 UR6, UR10, 0x4, UR6 ;  /* 0x000000040a0678a5 */ /* 0x000fe2000f8e0006 */
[----:B------:R-:W-:Y:S01]  /*0120*/  SHF.R.U32.HI R4, RZ, 0x5, R0 ;  /* 0x00000005ff047819 */ /* 0x000fe20000011600 */
[----:B------:R-:W0:Y:S01]  /*0130*/  LDCU.64 UR8, c[0x0][0x390] ;  /* 0x00007200ff0877ac */ /* 0x000e220008000a00 */
[----:B------:R-:W-:Y:S01]  /*0140*/  LOP3.LUT R3, R3, 0x7c, RZ, 0xc0, !PT ;  /* 0x0000007c03037812 */ /* 0x000fe200078ec0ff */
[----:B------:R-:W-:-:S04]  /*0150*/  IMAD R2, R2, UR16, R5 ;  /* 0x0000001002027c24 */ /* 0x000fc8000f8e0205 */
[----:B------:R-:W-:Y:S02]  /*0160*/  IMAD R3, R4, UR16, R3 ;  /* 0x0000001004037c24 */ /* 0x000fe4000f8e0203 */
[----:B------:R-:W-:-:S04]  /*0170*/  IMAD.WIDE R12, R2, R13, UR4 ;  /* 0x00000004020c7e25 */ /* 0x000fc8000f8e020d */
[----:B------:R-:W-:Y:S02]  /*0180*/  IMAD.WIDE R16, R3, R16, UR6 ;  /* 0x0000000603107e25 */ /* 0x000fe4000f8e0210 */
[----:B----4-:R-:W2:Y:S04]  /*0190*/  LDG.E.128 R12, desc[UR18][R12.64] ;  /* 0x000000120c0c7981 */ /* 0x010ea8000c1e1d00 */
[----:B------:R-:W3:Y:S01]  /*01a0*/  LDG.E.128 R16, desc[UR18][R16.64] ;  /* 0x0000001210107981 */ /* 0x000ee2000c1e1d00 */
[----:B------:R-:W-:Y:S01]  /*01b0*/  UISETP.GE.AND UP0, UPT, UR16, 0x8, UPT ;  /* 0x000000081000788c */ /* 0x000fe2000bf06270 */
[----:B------:R-:W-:Y:S01]  /*01c0*/  R2UR UR21, R1 ;  /* 0x00000000011572ca */ /* 0x000fe200000e0000 */
[----:B------:R-:W-:Y:S01]  /*01d0*/  UIADD3 UR10, UPT, UPT, UR10, UR11, URZ ;  /* 0x0000000b0a0a7290 */ /* 0x000fe2000fffe0ff */
[----:B------:R-:W-:-:S02]  /*01e0*/  CS2R R6, SRZ ;  /* 0x0000000000067805 */ /* 0x000fc4000001ff00 */
[----:B------:R-:W-:Y:S02]  /*01f0*/  CS2R R4, SRZ ;  /* 0x0000000000047805 */ /* 0x000fe4000001ff00 */
[----:B------:R-:W-:Y:S02]  /*0200*/  CS2R R10, SRZ ;  /* 0x00000000000a7805 */ /* 0x000fe4000001ff00 */
[----:B------:R-:W-:Y:S02]  /*0210*/  CS2R R8, SRZ ;  /* 0x0000000000087805 */ /* 0x000fe4000001ff00 */
[----:B------:R-:W-:Y:S02]  /*0220*/  CS2R R22, SRZ ;  /* 0x0000000000167805 */ /* 0x000fe4000001ff00 */
[----:B------:R-:W-:Y:S02]  /*0230*/  CS2R R20, SRZ ;  /* 0x0000000000147805 */ /* 0x000fe4000001ff00 */
        /* <DEDUP_REMOVED lines=21> */
[----:B------:R-:W-:Y:S01]  /*0390*/  CS2R R64, SRZ ;  /* 0x0000000000407805 */ /* 0x000fe2000001ff00 */
[----:B0-----:R-:W-:Y:S01]  /*03a0*/  UIMAD.WIDE UR8, UR10, 0x4, UR8 ;  /* 0x000000040a0878a5 */ /* 0x001fe2000f8e0208 */
[----:B--2---:R0:W-:Y:S04]  /*03b0*/  STL.128 [R1], R12 ;  /* 0x0000000c01007387 */ /* 0x0041e80000100c00 */
[----:B---3--:R1:W-:Y:S01]  /*03c0*/  STL.128 [R1+0x20], R16 ;  /* 0x0000201001007387 */ /* 0x0083e20000100c00 */
[----:B0-----:R-:W-:-:S02]  /*03d0*/  CS2R R14, SRZ ;  /* 0x00000000000e7805 */ /* 0x001fc4000001ff00 */
[----:B------:R-:W-:Y:S02]  /*03e0*/  CS2R R12, SRZ ;  /* 0x00000000000c7805 */ /* 0x000fe4000001ff00 */
[----:B-1----:R-:W-:Y:S02]  /*03f0*/  CS2R R18, SRZ ;  /* 0x0000000000127805 */ /* 0x002fe4000001ff00 */
[----:B------:R-:W-:Y:S01]  /*0400*/  CS2R R16, SRZ ;  /* 0x0000000000107805 */ /* 0x000fe2000001ff00 */
[----:B------:R-:W-:Y:S06]  /*0410*/  BRA.U !UP0, `(.L_x_0) ;  /* 0x0000000908747547 */ /* 0x000fec000b800000 */
[----:B------:R-:W-:Y:S01]  /*0420*/  USHF.R.S32.HI UR10, URZ, 0x1f, UR16 ;  /* 0x0000001fff0a7899 */ /* 0x000fe20008011410 */
[----:B------:R-:W-:Y:S01]  /*0430*/  MOV R7, RZ ;  /* 0x000000ff00077202 */ /* 0x000fe20000000f00 */
[----:B------:R-:W-:Y:S01]  /*0440*/  UMOV UR14, UR4 ;  /* 0x00000004000e7c82 */ /* 0x000fe20008000000 */
[----:B------:R-:W-:Y:S01]  /*0450*/  UMOV UR15, UR5 ;  /* 0x00000005000f7c82 */ /* 0x000fe20008000000 */
[----:B------:R-:W-:Y:S01]  /*0460*/  ULEA.HI UR10, UR10, UR16, URZ, 0x3 ;  /* 0x000000100a0a7291 */ /* 0x000fe2000f8f18ff */
[----:B------:R-:W-:Y:S01]  /*0470*/  UMOV UR11, UR7 ;  /* 0x00000007000b7c82 */ /* 0x000fe20008000000 */
[----:B------:R-:W-:Y:S02]  /*0480*/  UMOV UR4, URZ ;  /* 0x000000ff00047c82 */ /* 0x000fe40008000000 */
[----:B------:R-:W-:Y:S01]  /*0490*/  USHF.R.S32.HI UR13, URZ, 0x3, UR10 ;  /* 0x00000003ff0d7899 */ /* 0x000fe2000801140a */
[----:B------:R-:W-:Y:S02]  /*04a0*/  UMOV UR5, URZ ;  /* 0x000000ff00057c82 */ /* 0x000fe40008000000 */
[----:B------:R-:W-:-:S09]  /*04b0*/  UMOV UR10, UR6 ;  /* 0x00000006000a7c82 */ /* 0x000fd20008000000 */
.L_x_2:
[----:B------:R-:W0:Y:S01]  /*04c0*/  S2R R0, SR_TID.X ;  /* 0x0000000000007919 */ /* 0x000e220000002100 */
[----:B------:R-:W-:Y:S01]  /*04d0*/  UIADD3 UR6, UPT, UPT, UR13, -0x1, URZ ;  /* 0xffffffff0d067890 */ /* 0x000fe2000fffe0ff */
[----:B------:R-:W-:Y:S01]  /*04e0*/  HFMA2 R77, -RZ, RZ, 0, 2.384185791015625e-07 ;  /* 0x00000004ff4d7431 */ /* 0x000fe200000001ff */
[----:B------:R-:W1:Y:S01]  /*04f0*/  LDCU UR16, c[0x0][0x398] ;  /* 0x00007300ff1077ac */ /* 0x000e620008000800 */
[----:B------:R-:W-:Y:S01]  /*0500*/  MOV R81, 0x4 ;  /* 0x0000000400517802 */ /* 0x000fe20000000f00 */
[----:B------:R-:W-:Y:S02]  /*0510*/  UISETP.GE.AND UP0, UPT, UR4, UR6, UPT ;  /* 0x000000060400728c */ /* 0x000fe4000bf06270 */
[----:B------:R-:W-:-:S04]  /*0520*/  ULEA UR12, UR5, UR21, 0x4 ;  /* 0x00000015050c7291 */ /* 0x000fc8000f8e20ff */
[----:B------:R-:W-:-:S05]  /*0530*/  PLOP3.LUT P0, PT, PT, PT, UP0, 0x80, 0x8 ;  /* 0x000000000008781c */ /* 0x000fca0003f0f008 */
[----:B------:R-:W-:Y:S01]  /*0540*/  @!UP0 UMOV UR7, UR15 ;  /* 0x0000000f00078c82 */ /* 0x000fe20008000000 */
[----:B------:R-:W2:Y:S01]  /*0550*/  LDL.128 R72, [UR12+0x20] ;  /* 0x0000200cff487983 */ /* 0x000ea20008100c00 */
[----:B-1----:R-:W-:-:S04]  /*0560*/  USHF.L.U32 UR6, UR16, 0x3, URZ ;  /* 0x0000000310067899 */ /* 0x002fc800080006ff */
[----:B------:R-:W-:-:S03]  /*0570*/  UIMAD.WIDE UR10, UR6, 0x4, UR10 ;  /* 0x00000004060a78a5 */ /* 0x000fc6000f8e020a */
[----:B------:R-:W-:Y:S01]  /*0580*/  @!UP0 UMOV UR6, UR14 ;  /* 0x0000000e00068c82 */ /* 0x000fe20008000000 */
[----:B0-----:R-:W-:Y:S02]  /*0590*/  @!P0 SHF.L.U32 R3, R0, 0x2, RZ ;  /* 0x0000000200038819 */ /* 0x001fe400000006ff */
[--C-:B------:R-:W-:Y:S02]  /*05a0*/  @!P0 SHF.R.U32.HI R68, RZ, 0x1, R0.reuse ;  /* 0x00000001ff448819 */ /* 0x100fe40000011600 */
[C---:B------:R-:W-:Y:S02]  /*05b0*/  @!P0 LOP3.LUT R69, R3.reuse, 0x4, RZ, 0xc0, !PT ;  /* 0x0000000403458812 */ /* 0x040fe400078ec0ff */
[----:B------:R-:W-:Y:S02]  /*05c0*/  @!P0 SHF.R.U32.HI R2, RZ, 0x5, R0 ;  /* 0x00000005ff028819 */ /* 0x000fe40000011600 */
[----:B------:R-:W-:Y:S01]  /*05d0*/  @!P0 LOP3.LUT R3, R3, 0x7c, RZ, 0xc0, !PT ;  /* 0x0000007c03038812 */ /* 0x000fe200078ec0ff */
[----:B------:R-:W-:-:S04]  /*05e0*/  @!P0 IMAD R68, R68, UR16, R69 ;  /* 0x0000001044448c24 */ /* 0x000fc8000f8e0245 */
[----:B------:R-:W-:Y:S02]  /*05f0*/  @!P0 IMAD R2, R2, UR16, R3 ;  /* 0x0000001002028c24 */ /* 0x000fe4000f8e0203 */
[----:B------:R-:W-:Y:S02]  /*0600*/  @!P0 IMAD.WIDE R76, R68, R77, UR6 ;  /* 0x00000006444c8e25 */ /* 0x000fe4000f8e024d */
[----:B------:R-:W3:Y:S02]  /*0610*/  LDL.128 R68, [UR12] ;  /* 0x0000000cff447983 */ /* 0x000ee40008100c00 */
[----:B------:R-:W-:Y:S02]  /*0620*/  @!P0 IMAD.WIDE R80, R2, R81, UR10 ;  /* 0x0000000a02508e25 */ /* 0x000fe4000f8e0251 */
[----:B------:R-:W4:Y:S04]  /*0630*/  @!P0 LDG.E.128 R76, desc[UR18][R76.64+0x20] ;  /* 0x000020124c4c8981 */ /* 0x000f28000c1e1d00 */
[----:B------:R-:W5:Y:S01]  /*0640*/  @!P0 LDG.E.128 R80, desc[UR18][R80.64] ;  /* 0x0000001250508981 */ /* 0x000f62000c1e1d00 */
[----:B------:R-:W0:Y:S01]  /*0650*/  S2UR UR12, SR_CgaCtaId ;  /* 0x00000000000c79c3 */ /* 0x000e220000008800 */
[----:B------:R-:W-:-:S02]  /*0660*/  UMOV UR6, 0x400 ;  /* 0x0000040000067882 */ /* 0x000fc40000000000 */
[----:B------:R-:W-:Y:S01]  /*0670*/  UIADD3 UR7, UPT, UPT, UR6, 0x2000, URZ ;  /* 0x0000200006077890 */ /* 0x000fe2000fffe0ff */
[C---:B------:R-:W-:Y:S01]  /*0680*/  LOP3.LUT R86, R0.reuse, 0xffff, RZ, 0xc0, !PT ;  /* 0x0000ffff00567812 */ /* 0x040fe200078ec0ff */
[C---:B------:R-:W-:Y:S01]  /*0690*/  IMAD.SHL.U32 R87, R0.reuse, 0x10, RZ ;  /* 0x0000001000577824 */ /* 0x040fe200078e00ff */
[----:B------:R-:W-:Y:S02]  /*06a0*/  SHF.L.U32 R84, R0, 0x4, RZ ;  /* 0x0000000400547819 */ /* 0x000fe400000006ff */
[----:B------:R-:W-:Y:S01]  /*06b0*/  SHF.R.U32.HI R85, RZ, 0x3, R86 ;  /* 0x00000003ff557819 */ /* 0x000fe20000011656 */
[----:B0-----:R-:W-:Y:S02]  /*06c0*/  ULEA UR6, UR12, UR6, 0x18 ;  /* 0x000000060c067291 */ /* 0x001fe4000f8ec0ff */
[----:B------:R-:W-:Y:S02]  /*06d0*/  ULEA UR7, UR12, UR7, 0x18 ;  /* 0x000000070c077291 */ /* 0x000fe4000f8ec0ff */
[----:B------:R-:W-:-:S02]  /*06e0*/  @!UP0 USHF.L.U32 UR12, UR5, 0x4, URZ ;  /* 0x00000004050c8899 */ /* 0x000fc400080006ff */
[----:B------:R-:W-:Y:S02]  /*06f0*/  ULEA UR17, UR5, UR6, 0xc ;  /* 0x0000000605117291 */ /* 0x000fe4000f8e60ff */
[----:B------:R-:W-:Y:S02]  /*0700*/  ULEA UR20, UR5, UR7, 0xc ;  /* 0x0000000705147291 */ /* 0x000fe4000f8e60ff */
[----:B------:R-:W-:Y:S02]  /*0710*/  @!UP0 ULOP3.LUT UR12, UR12, 0x10, URZ, 0x3c, !UPT ;  /* 0x000000100c0c8892 */ /* 0x000fe4000f8e3cff */
[C---:B------:R-:W-:Y:S02]  /*0720*/  LEA R2, R0.reuse, UR17, 0x4 ;  /* 0x0000001100027c11 */ /* 0x040fe4000f8e20ff */
[----:B------:R-:W-:Y:S02]  /*0730*/  LEA R3, R0, UR20, 0x4 ;  /* 0x0000001400037c11 */ /* 0x000fe4000f8e20ff */
[----:B------:R-:W-:-:S02]  /*0740*/  @!P0 IADD3 R88, PT, PT, R1, UR12, RZ ;  /* 0x0000000c01588c10 */ /* 0x000fc4000fffe0ff */
[----:B------:R-:W-:Y:S02]  /*0750*/  SHF.R.U32.HI R86, RZ, 0x5, R86 ;  /* 0x00000005ff567819 */ /* 0x000fe40000011656 */
[----:B------:R-:W-:Y:S02]  /*0760*/  LOP3.LUT R84, R84, 0x3c00, RZ, 0xc0, !PT ;  /* 0x00003c0054547812 */ /* 0x000fe400078ec0ff */
[----:B------:R-:W-:Y:S02]  /*0770*/  LOP3.LUT R85, R85, 0x3, RZ, 0xc0, !PT ;  /* 0x0000000355557812 */ /* 0x000fe400078ec0ff */
[----:B------:R-:W-:Y:S02]  /*0780*/  LOP3.LUT R87, R87, 0x70, RZ, 0xe2, !PT ;  /* 0x0000007057577812 */ /* 0x000fe400078ee2ff */
[----:B------:R-:W-:Y:S02]  /*0790*/  LOP3.LUT R86, R86, 0x1, RZ, 0xc0, !PT ;  /* 0x0000000156567812 */ /* 0x000fe400078ec0ff */
[----:B------:R-:W-:-:S02]  /*07a0*/  LEA R84, R85, R84, 0x7 ;  /* 0x0000005455547211 */ /* 0x000fc400078e38ff */
[----:B------:R-:W-:Y:S02]  /*07b0*/  LEA R86, R86, R87, 0x8 ;  /* 0x0000005756567211 */ /* 0x000fe400078e40ff */
[----:B------:R-:W-:Y:S02]  /*07c0*/  IADD3 R84, PT, PT, R84, UR6, RZ ;  /* 0x0000000654547c10 */ /* 0x000fe4000fffe0ff */
[----:B------:R-:W-:Y:S01]  /*07d0*/  IADD3 R86, PT, PT, R86, UR7, RZ ;  /* 0x0000000756567c10 */ /* 0x000fe2000fffe0ff */
[----:B------:R-:W-:Y:S01]  /*07e0*/  UIADD3 UR4, UPT, UPT, UR4, 0x1, URZ ;  /* 0x0000000104047890 */ /* 0x000fe2000fffe0ff */
[----:B------:R-:W-:-:S03]  /*07f0*/  UMOV UR6, URZ ;  /* 0x000000ff00067c82 */ /* 0x000fc60008000000 */
[----:B------:R-:W-:Y:S01]  /*0800*/  UISETP.NE.AND UP0, UPT, UR4, UR13, UPT ;  /* 0x0000000d0400728c */ /* 0x000fe2000bf05270 */
[----:B---3--:R0:W-:Y:S04]  /*0810*/  STS.128 [R2], R68 ;  /* 0x0000004402007388 */ /* 0x0081e80000000c00 */
[----:B--2---:R1:W-:Y:S04]  /*0820*/  STS.128 [R3], R72 ;  /* 0x0000004803007388 */ /* 0x0043e80000000c00 */
[----:B----4-:R2:W-:Y:S04]  /*0830*/  @!P0 STL.128 [R88], R76 ;  /* 0x0000004c58008387 */ /* 0x0105e80000100c00 */
[----:B-----5:R2:W-:Y:S01]  /*0840*/  @!P0 STL.128 [R88+0x20], R80 ;  /* 0x0000205058008387 */ /* 0x0205e20000100c00 */
[----:B0-----:R-:W-:-:S02]  /*0850*/  MOV R69, UR5 ;  /* 0x0000000500457c02 */ /* 0x001fc40008000f00 */
[----:B-1----:R-:W-:Y:S02]  /*0860*/  MOV R3, UR5 ;  /* 0x0000000500037c02 */ /* 0x002fe40008000f00 */
[----:B------:R-:W-:-:S03]  /*0870*/  LEA R86, R69, R86, 0xc ;  /* 0x0000005645567211 */ /* 0x000fc600078e60ff */
[----:B------:R-:W-:Y:S01]  /*0880*/  IMAD R84, R3, 0x1000, R84 ;  /* 0x0000100003547824 */ /* 0x000fe200078e0254 */
[----:B------:R-:W-:-:S04]  /*0890*/  IADD3 R86, PT, PT, R86, 0x80, RZ ;  /* 0x0000008056567810 */ /* 0x000fc80007ffe0ff */
[----:B------:R-:W-:Y:S01]  /*08a0*/  IADD3 R84, PT, PT, R84, 0x200, RZ ;  /* 0x0000020054547810 */ /* 0x000fe20007ffe0ff */
[----:B--2---:R-:W-:Y:S06]  /*08b0*/  BAR.SYNC.DEFER_BLOCKING 0x0 ;  /* 0x0000000000007b1d */ /* 0x004fec0000010000 */
.L_x_1:
[----:B------:R-:W-:Y:S01]  /*08c0*/  LDS R3, [R84+-0x200] ;  /* 0xfffe000054037984 */ /* 0x000fe20000000800 */
[----:B------:R-:W-:-:S03]  /*08d0*/  UIADD3 UR6, UPT, UPT, UR6, 0x1, URZ ;  /* 0x0000000106067890 */ /* 0x000fc6000fffe0ff */
[----:B------:R-:W0:Y:S01]  /*08e0*/  LDS.128 R72, [R86+-0x80] ;  /* 0xffff800056487984 */ /* 0x000e220000000c00 */
[----:B------:R-:W-:-:S03]  /*08f0*/  UISETP.NE.AND UP1, UPT, UR6, 0x8, UPT ;  /* 0x000000080600788c */ /* 0x000fc6000bf25270 */
[----:B------:R1:W2:Y:S04]  /*0900*/  LDS.128 R68, [R86] ;  /* 0x0000000056447984 */ /* 0x0002a80000000c00 */
[----:B------:R-:W3:Y:S04]  /*0910*/  LDS R77, [R84] ;  /* 0x00000000544d7984 */ /* 0x000ee80000000800 */
[----:B------:R-:W4:Y:S01]  /*0920*/  LDS R79, [R84+-0x1e0] ;  /* 0xfffe2000544f7984 */ /* 0x000f220000000800 */
[----:B-1----:R-:W-:-:S03]  /*0930*/  IADD3 R86, PT, PT, R86, 0x200, RZ ;  /* 0x0000020056567810 */ /* 0x002fc60007ffe0ff */
[----:B------:R-:W1:Y:S04]  /*0940*/  LDS R81, [R84+0x20] ;  /* 0x0000200054517984 */ /* 0x000e680000000800 */
[----:B------:R-:W5:Y:S04]  /*0950*/  LDS R83, [R84+-0x1c0] ;  /* 0xfffe400054537984 */ /* 0x000f680000000800 */
[----:B------:R-:W5:Y:S01]  /*0960*/  LDS R85, [R84+0x40] ;  /* 0x0000400054557984 */ /* 0x000f620000000800 */
[C---:B0-----:R-:W-:Y:S01]  /*0970*/  FFMA R64, R3.reuse, R72, R64 ;  /* 0x0000004803407223 */ /* 0x041fe20000000040 */
[C---:B------:R-:W-:Y:S01]  /*0980*/  FFMA R65, R3.reuse, R73, R65 ;  /* 0x0000004903417223 */ /* 0x040fe20000000041 */
[C---:B------:R-:W-:Y:S01]  /*0990*/  FFMA R66, R3.reuse, R74, R66 ;  /* 0x0000004a03427223 */ /* 0x040fe20000000042 */
[C---:B------:R-:W-:Y:S01]  /*09a0*/  FFMA R67, R3.reuse, R75, R67 ;  /* 0x0000004b03437223 */ /* 0x040fe20000000043 */
[C---:B--2---:R-:W-:Y:S01]  /*09b0*/  FFMA R60, R3.reuse, R68, R60 ;  /* 0x00000044033c7223 */ /* 0x044fe2000000003c */
[C---:B------:R-:W-:Y:S01]  /*09c0*/  FFMA R61, R3.reuse, R69, R61 ;  /* 0x00000045033d7223 */ /* 0x040fe2000000003d */
[C---:B------:R-:W-:Y:S01]  /*09d0*/  FFMA R62, R3.reuse, R70, R62 ;  /* 0x00000046033e7223 */ /* 0x040fe2000000003e */
[----:B------:R-:W-:Y:S01]  /*09e0*/  FFMA R63, R3, R71, R63 ;  /* 0x00000047033f7223 */ /* 0x000fe2000000003f */
[C---:B---3--:R-:W-:Y:S01]  /*09f0*/  FFMA R56, R77.reuse, R72, R56 ;  /* 0x000000484d387223 */ /* 0x048fe20000000038 */
[C---:B------:R-:W-:Y:S01]  /*0a00*/  FFMA R57, R77.reuse, R73, R57 ;  /* 0x000000494d397223 */ /* 0x040fe20000000039 */
[C---:B------:R-:W-:Y:S01]  /*0a10*/  FFMA R58, R77.reuse, R74, R58 ;  /* 0x0000004a4d3a7223 */ /* 0x040fe2000000003a */
[C---:B------:R-:W-:Y:S01]  /*0a20*/  FFMA R59, R77.reuse, R75, R59 ;  /* 0x0000004b4d3b7223 */ /* 0x040fe2000000003b */
[C---:B------:R-:W-:Y:S01]  /*0a30*/  FFMA R52, R77.reuse, R68, R52 ;  /* 0x000000444d347223 */ /* 0x040fe20000000034 */
[C---:B------:R-:W-:Y:S01]  /*0a40*/  FFMA R53, R77.reuse, R69, R53 ;  /* 0x000000454d357223 */ /* 0x040fe20000000035 */
[C---:B------:R-:W-:Y:S01]  /*0a50*/  FFMA R54, R77.reuse, R70, R54 ;  /* 0x000000464d367223 */ /* 0x040fe20000000036 */
[----:B------:R-:W-:Y:S01]  /*0a60*/  FFMA R55, R77, R71, R55 ;  /* 0x000000474d377223 */ /* 0x000fe20000000037 */
[----:B------:R-:W0:Y:S01]  /*0a70*/  LDS R3, [R84+-0x1a0] ;  /* 0xfffe600054037984 */ /* 0x000e220000000800 */
[C---:B----4-:R-:W-:Y:S01]  /*0a80*/  FFMA R48, R79.reuse, R72, R48 ;  /* 0x000000484f307223 */ /* 0x050fe20000000030 */
[C---:B------:R-:W-:Y:S01]  /*0a90*/  FFMA R49, R79.reuse, R73, R49 ;  /* 0x000000494f317223 */ /* 0x040fe20000000031 */
[C---:B------:R-:W-:Y:S01]  /*0aa0*/  FFMA R50, R79.reuse, R74, R50 ;  /* 0x0000004a4f327223 */ /* 0x040fe20000000032 */
[----:B------:R2:W3:Y:S01]  /*0ab0*/  LDS R77, [R84+0x60] ;  /* 0x00006000544d7984 */ /* 0x0004e20000000800 */
[C---:B------:R-:W-:Y:S01]  /*0ac0*/  FFMA R51, R79.reuse, R75, R51 ;  /* 0x0000004b4f337223 */ /* 0x040fe20000000033 */
[C---:B------:R-:W-:Y:S01]  /*0ad0*/  FFMA R44, R79.reuse, R68, R44 ;  /* 0x000000444f2c7223 */ /* 0x040fe2000000002c */
[C---:B------:R-:W-:Y:S01]  /*0ae0*/  FFMA R45, R79.reuse, R69, R45 ;  /* 0x000000454f2d7223 */ /* 0x040fe2000000002d */
[C---:B------:R-:W-:Y:S01]  /*0af0*/  FFMA R46, R79.reuse, R70, R46 ;  /* 0x000000464f2e7223 */ /* 0x040fe2000000002e */
[----:B------:R-:W-:Y:S01]  /*0b00*/  FFMA R47, R79, R71, R47 ;  /* 0x000000474f2f7223 */ /* 0x000fe2000000002f */
[C---:B-1----:R-:W-:Y:S01]  /*0b10*/  FFMA R40, R81.reuse, R72, R40 ;  /* 0x0000004851287223 */ /* 0x042fe20000000028 */
[C---:B------:R-:W-:Y:S01]  /*0b20*/  FFMA R41, R81.reuse, R73, R41 ;  /* 0x0000004951297223 */ /* 0x040fe20000000029 */
[C---:B------:R-:W-:Y:S01]  /*0b30*/  FFMA R42, R81.reuse, R74, R42 ;  /* 0x0000004a512a7223 */ /* 0x040fe2000000002a */
[C---:B------:R-:W-:Y:S01]  /*0b40*/  FFMA R43, R81.reuse, R75, R43 ;  /* 0x0000004b512b7223 */ /* 0x040fe2000000002b */
[C---:B------:R-:W-:Y:S01]  /*0b50*/  FFMA R36, R81.reuse, R68, R36 ;  /* 0x0000004451247223 */ /* 0x040fe20000000024 */
[C---:B------:R-:W-:Y:S01]  /*0b60*/  FFMA R37, R81.reuse, R69, R37 ;  /* 0x0000004551257223 */ /* 0x040fe20000000025 */
[C---:B------:R-:W-:Y:S01]  /*0b70*/  FFMA R38, R81.reuse, R70, R38 ;  /* 0x0000004651267223 */ /* 0x040fe20000000026 */
[----:B------:R-:W-:Y:S01]  /*0b80*/  FFMA R39, R81, R71, R39 ;  /* 0x0000004751277223 */ /* 0x000fe20000000027 */
[C---:B-----5:R-:W-:Y:S01]  /*0b90*/  FFMA R32, R83.reuse, R72, R32 ;  /* 0x0000004853207223 */ /* 0x060fe20000000020 */
[C---:B------:R-:W-:Y:S01]  /*0ba0*/  FFMA R33, R83.reuse, R73, R33 ;  /* 0x0000004953217223 */ /* 0x040fe20000000021 */
[C---:B------:R-:W-:Y:S01]  /*0bb0*/  FFMA R34, R83.reuse, R74, R34 ;  /* 0x0000004a53227223 */ /* 0x040fe20000000022 */
[C---:B------:R-:W-:Y:S01]  /*0bc0*/  FFMA R35, R83.reuse, R75, R35 ;  /* 0x0000004b53237223 */ /* 0x040fe20000000023 */
[C---:B------:R-:W-:Y:S01]  /*0bd0*/  FFMA R28, R83.reuse, R68, R28 ;  /* 0x00000044531c7223 */ /* 0x040fe2000000001c */
[C---:B------:R-:W-:Y:S01]  /*0be0*/  FFMA R29, R83.reuse, R69, R29 ;  /* 0x00000045531d7223 */ /* 0x040fe2000000001d */
[C---:B------:R-:W-:Y:S01]  /*0bf0*/  FFMA R30, R83.reuse, R70, R30 ;  /* 0x00000046531e7223 */ /* 0x040fe2000000001e */
[----:B------:R-:W-:Y:S01]  /*0c00*/  FFMA R31, R83, R71, R31 ;  /* 0x00000047531f7223 */ /* 0x000fe2000000001f */
[C---:B------:R-:W-:Y:S01]  /*0c10*/  FFMA R24, R85.reuse, R72, R24 ;  /* 0x0000004855187223 */ /* 0x040fe20000000018 */
[C---:B------:R-:W-:Y:S01]  /*0c20*/  FFMA R25, R85.reuse, R73, R25 ;  /* 0x0000004955197223 */ /* 0x040fe20000000019 */
[C---:B------:R-:W-:Y:S01]  /*0c30*/  FFMA R26, R85.reuse, R74, R26 ;  /* 0x0000004a551a7223 */ /* 0x040fe2000000001a */
[C---:B------:R-:W-:Y:S01]  /*0c40*/  FFMA R27, R85.reuse, R75, R27 ;  /* 0x0000004b551b7223 */ /* 0x040fe2000000001b */
[C---:B------:R-:W-:Y:S01]  /*0c50*/  FFMA R20, R85.reuse, R68, R20 ;  /* 0x0000004455147223 */ /* 0x040fe20000000014 */
[C---:B------:R-:W-:Y:S01]  /*0c60*/  FFMA R21, R85.reuse, R69, R21 ;  /* 0x0000004555157223 */ /* 0x040fe20000000015 */
[C---:B------:R-:W-:Y:S01]  /*0c70*/  FFMA R22, R85.reuse, R70, R22 ;  /* 0x0000004655167223 */ /* 0x040fe20000000016 */
[----:B------:R-:W-:Y:S01]  /*0c80*/  FFMA R23, R85, R71, R23 ;  /* 0x0000004755177223 */ /* 0x000fe20000000017 */
[----:B--2---:R-:W-:Y:S01]  /*0c90*/  IADD3 R84, PT, PT, R84, 0x4, RZ ;  /* 0x0000000454547810 */ /* 0x004fe20007ffe0ff */
[C---:B0-----:R-:W-:Y:S01]  /*0ca0*/  FFMA R16, R3.reuse, R72, R16 ;  /* 0x0000004803107223 */ /* 0x041fe20000000010 */
[C---:B------:R-:W-:Y:S01]  /*0cb0*/  FFMA R17, R3.reuse, R73, R17 ;  /* 0x0000004903117223 */ /* 0x040fe20000000011 */
[C---:B------:R-:W-:Y:S01]  /*0cc0*/  FFMA R18, R3.reuse, R74, R18 ;  /* 0x0000004a03127223 */ /* 0x040fe20000000012 */
[C---:B------:R-:W-:Y:S01]  /*0cd0*/  FFMA R19, R3.reuse, R75, R19 ;  /* 0x0000004b03137223 */ /* 0x040fe20000000013 */
[C---:B------:R-:W-:Y:S01]  /*0ce0*/  FFMA R12, R3.reuse, R68, R12 ;  /* 0x00000044030c7223 */ /* 0x040fe2000000000c */
        /* <DEDUP_REMOVED lines=11> */
[----:B------:R-:W-:Y:S06]  /*0da0*/  BRA.U UP1, `(.L_x_1) ;  /* 0xfffffff901c47547 */ /* 0x000fec000b83ffff */
[----:B------:R-:W-:Y:S02]  /*0db0*/  UIADD3 UR14, UP1, UPT, UR14, 0x20, URZ ;  /* 0x000000200e0e7890 */ /* 0x000fe4000ff3e0ff */
[----:B------:R-:W-:Y:S02]  /*0dc0*/  ULOP3.LUT UR5, UR5, 0x1, URZ, 0x3c, !UPT ;  /* 0x0000000105057892 */ /* 0x000fe4000f8e3cff */
[----:B------:R-:W-:Y:S01]  /*0dd0*/  UIADD3.X UR15, UPT, UPT, URZ, UR15, URZ, UP1, !UPT ;  /* 0x0000000fff0f7290 */ /* 0x000fe20008ffe4ff */
[----:B------:R-:W-:Y:S11]  /*0de0*/  BRA.U UP0, `(.L_x_2) ;  /* 0xfffffff500b47547 */ /* 0x000ff6000b83ffff */
.L_x_0:
[C---:B------:R-:W-:Y:S01]  /*0df0*/  SHF.L.U32 R2, R0.reuse, 0x1, RZ ;  /* 0x0000000100027819 */ /* 0x040fe200000006ff */
[----:B------:R-:W-:Y:S01]  /*0e00*/  USHF.L.U32 UR4, UR16, 0x4, URZ ;  /* 0x0000000410047899 */ /* 0x000fe200080006ff */
[----:B------:R-:W-:Y:S02]  /*0e10*/  SHF.R.U32.HI R3, RZ, 0x1, R0 ;  /* 0x00000001ff037819 */ /* 0x000fe40000011600 */
[----:B------:R-:W-:Y:S02]  /*0e20*/  SHF.L.U32 R69, R0, 0x2, RZ ;  /* 0x0000000200457819 */ /* 0x000fe400000006ff */
[----:B------:R-:W-:Y:S02]  /*0e30*/  LOP3.LUT R2, R2, 0x40, RZ, 0xc0, !PT ;  /* 0x0000004002027812 */ /* 0x000fe400078ec0ff */
[----:B------:R-:W-:Y:S02]  /*0e40*/  LOP3.LUT R0, R3, 0x1ec, RZ, 0xc0, !PT ;  /* 0x000001ec03007812 */ /* 0x000fe400078ec0ff */
[----:B------:R-:W-:Y:S01]  /*0e50*/  LOP3.LUT R3, R2, 0x1c, R69, 0xf8, !PT ;  /* 0x0000001c02037812 */ /* 0x000fe200078ef845 */
[----:B------:R-:W-:Y:S01]  /*0e60*/  IMAD.MOV.U32 R2, RZ, RZ, 0x4 ;  /* 0x00000004ff027424 */ /* 0x000fe200078e00ff */
[----:B------:R-:W-:-:S02]  /*0e70*/  MOV R69, UR4 ;  /* 0x0000000400457c02 */ /* 0x000fc40008000f00 */
[----:B------:R-:W-:Y:S01]  /*0e80*/  MOV R71, UR16 ;  /* 0x0000001000477c02 */ /* 0x000fe20008000f00 */
[----:B------:R-:W-:Y:S01]  /*0e90*/  IMAD R3, R0, UR16, R3 ;  /* 0x0000001000037c24 */ /* 0x000fe2000f8e0203 */
[----:B------:R-:W-:Y:S02]  /*0ea0*/  MOV R73, UR16 ;  /* 0x0000001000497c02 */ /* 0x000fe40008000f00 */
[----:B------:R-:W-:Y:S01]  /*0eb0*/  MOV R75, UR16 ;  /* 0x00000010004b7c02 */ /* 0x000fe20008000f00 */
[----:B------:R-:W-:Y:S01]  /*0ec0*/  IMAD.WIDE R2, R3, R2, UR8 ;  /* 0x0000000803027e25 */ /* 0x000fe2000f8e0202 */
[----:B------:R-:W-:-:S04]  /*0ed0*/  MOV R77, UR16 ;  /* 0x00000010004d7c02 */ /* 0x000fc80008000f00 */
[----:B------:R-:W-:Y:S01]  /*0ee0*/  STG.E.128 desc[UR18][R2.64], R64 ;  /* 0x0000004002007986 */ /* 0x000fe2000c101d12 */
[----:B------:R-:W-:-:S03]  /*0ef0*/  IMAD.WIDE R68, R69, 0x4, R2 ;  /* 0x0000000445447825 */ /* 0x000fc600078e0202 */
[----:B------:R0:W-:Y:S01]  /*0f00*/  STG.E.128 desc[UR18][R2.64+0x80], R60 ;  /* 0x0000803c02007986 */ /* 0x0001e2000c101d12 */
[----:B------:R-:W-:-:S03]  /*0f10*/  IMAD.WIDE R70, R71, 0x4, R2 ;  /* 0x0000000447467825 */ /* 0x000fc600078e0202 */
[----:B------:R1:W-:Y:S01]  /*0f20*/  STG.E.128 desc[UR18][R68.64], R56 ;  /* 0x0000003844007986 */ /* 0x0003e2000c101d12 */
[----:B------:R-:W-:-:S03]  /*0f30*/  IMAD.WIDE R72, R73, 0x4, R68 ;  /* 0x0000000449487825 */ /* 0x000fc600078e0244 */
[----:B------:R2:W-:Y:S01]  /*0f40*/  STG.E.128 desc[UR18][R68.64+0x80], R52 ;  /* 0x0000803444007986 */ /* 0x0005e2000c101d12 */
[----:B------:R-:W-:-:S03]  /*0f50*/  IMAD.WIDE R74, R75, 0x4, R70 ;  /* 0x000000044b4a7825 */ /* 0x000fc600078e0246 */
[----:B------:R3:W-:Y:S04]  /*0f60*/  STG.E.128 desc[UR18][R70.64], R48 ;  /* 0x0000003046007986 */ /* 0x0007e8000c101d12 */
[----:B------:R-:W-:Y:S01]  /*0f70*/  STG.E.128 desc[UR18][R70.64+0x80], R44 ;  /* 0x0000802c46007986 */ /* 0x000fe2000c101d12 */
[----:B0-----:R-:W-:Y:S01]  /*0f80*/  MOV R61, UR16 ;  /* 0x00000010003d7c02 */ /* 0x001fe20008000f00 */
[----:B------:R-:W-:Y:S02]  /*0f90*/  IMAD.WIDE R2, R77, 0x4, R72 ;  /* 0x000000044d027825 */ /* 0x000fe400078e0248 */
[----:B------:R-:W-:Y:S01]  /*0fa0*/  STG.E.128 desc[UR18][R72.64], R40 ;  /* 0x0000002848007986 */ /* 0x000fe2000c101d12 */
[----:B-1----:R-:W-:-:S03]  /*0fb0*/  MOV R57, UR16 ;  /* 0x0000001000397c02 */ /* 0x002fc60008000f00 */
[----:B------:R-:W-:Y:S01]  /*0fc0*/  STG.E.128 desc[UR18][R72.64+0x80], R36 ;  /* 0x0000802448007986 */ /* 0x000fe2000c101d12 */
[----:B--2---:R-:W-:-:S03]  /*0fd0*/  IMAD.WIDE R52, R61, 0x4, R74 ;  /* 0x000000043d347825 */ /* 0x004fc600078e024a */
[----:B------:R-:W-:Y:S01]  /*0fe0*/  STG.E.128 desc[UR18][R74.64], R32 ;  /* 0x000000204a007986 */ /* 0x000fe2000c101d12 */
[----:B---3--:R-:W-:-:S03]  /*0ff0*/  IMAD.WIDE R48, R57, 0x4, R2 ;  /* 0x0000000439307825 */ /* 0x008fc600078e0202 */
[----:B------:R-:W-:Y:S04]  /*1000*/  STG.E.128 desc[UR18][R74.64+0x80], R28 ;  /* 0x0000801c4a007986 */ /* 0x000fe8000c101d12 */
[----:B------:R-:W-:Y:S04]  /*1010*/  STG.E.128 desc[UR18][R2.64], R24 ;  /* 0x0000001802007986 */ /* 0x000fe8000c101d12 */
[----:B------:R-:W-:Y:S04]  /*1020*/  STG.E.128 desc[UR18][R2.64+0x80], R20 ;  /* 0x0000801402007986 */ /* 0x000fe8000c101d12 */
[----:B------:R-:W-:Y:S04]  /*1030*/  STG.E.128 desc[UR18][R52.64], R16 ;  /* 0x0000001034007986 */ /* 0x000fe8000c101d12 */
[----:B------:R-:W-:Y:S04]  /*1040*/  STG.E.128 desc[UR18][R52.64+0x80], R12 ;  /* 0x0000800c34007986 */ /* 0x000fe8000c101d12 */
[----:B------:R-:W-:Y:S04]  /*1050*/  STG.E.128 desc[UR18][R48.64], R8 ;  /* 0x0000000830007986 */ /* 0x000fe8000c101d12 */
[----:B------:R-:W-:Y:S01]  /*1060*/  STG.E.128 desc[UR18][R48.64+0x80], R4 ;  /* 0x0000800430007986 */ /* 0x000fe2000c101d12 */
[----:B------:R-:W-:Y:S05]  /*1070*/  EXIT ;  /* 0x000000000000794d */ /* 0x000fea0003800000 */
.L_x_3:
[----:B------:R-:W-:-:S00]  /*1080*/  BRA `(.L_x_3) ;  /* 0xfffffffc00fc7947 */ /* 0x000fc0000383ffff */
[----:B------:R-:W-:-:S00]  /*1090*/  NOP ;  /* 0x0000000000007918 */ /* 0x000fc00000000000 */
        /* <DEDUP_REMOVED lines=14> */
.L_x_4:


//--------------------- .nv.shared._Z8mm_new_4PfS_S_i --------------------------
	.section	.nv.shared._Z8mm_new_4PfS_S_i,"aw",@nobits
	.sectionflags	@""
	.align	4
.nv.shared._Z8mm_new_4PfS_S_i:
	.zero		17408


//--------------------- .nv.shared.reserved.0     --------------------------
	.section	.nv.shared.reserved.0,"aw",@nobits
	.weak		__nv_reservedSMEM_offset_0_alias
	.size		__nv_reservedSMEM_offset_0_alias, 0, 64
	.other		__nv_reservedSMEM_offset_0_alias,@"STO_CUDA_RESERVED_SHARED STV_DEFAULT"
__nv_reservedSMEM_offset_0_alias:
	.zero		0
	.zero		64


//--------------------- .nv.constant0._Z8mm_new_4PfS_S_i --------------------------
	.section	.nv.constant0._Z8mm_new_4PfS_S_i,"a",@progbits
	.sectionflags	@""
	.align	4
.nv.constant0._Z8mm_new_4PfS_S_i:
	.zero		924


//--------------------- SYMBOLS --------------------------

	.type		.nv.reservedSmem.offset0,@object
	.size		.nv.reservedSmem.offset0,0x4
	.type		.nv.reservedSmem.cap,@object
	.size		.nv.reservedSmem.cap,0x4
